	.headerflags	@"EF_CUDA_TEXMODE_UNIFIED EF_CUDA_64BIT_ADDRESS EF_CUDA_ACCELERATORS EF_CUDA_SM90 EF_CUDA_VIRTUAL_SM(EF_CUDA_SM90)"
	.elftype	@"ET_EXEC"


//--------------------- .nv.info                  --------------------------
	.section	.nv.info,"",@"SHT_CUDA_INFO"
	.align	4


	//----- nvinfo : EIATTR_REGCOUNT
	.align		4
        /*0000*/ 	.byte	0x04, 0x2f
        /*0002*/ 	.short	(.L_1 - .L_0)
	.align		4
.L_0:
        /*0004*/ 	.word	index@(triton_poi_fused_add_convolution_relu_threshold_backward_1)
        /*0008*/ 	.word	0x0000000e


	//----- nvinfo : EIATTR_MIN_STACK_SIZE
	.align		4
.L_1:
        /*000c*/ 	.byte	0x04, 0x12
        /*000e*/ 	.short	(.L_3 - .L_2)
	.align		4
.L_2:
        /*0010*/ 	.word	index@(triton_poi_fused_add_convolution_relu_threshold_backward_1)
        /*0014*/ 	.word	0x00000000


	//----- nvinfo : EIATTR_FRAME_SIZE
	.align		4
.L_3:
        /*0018*/ 	.byte	0x04, 0x11
        /*001a*/ 	.short	(.L_5 - .L_4)
	.align		4
.L_4:
        /*001c*/ 	.word	index@(triton_poi_fused_add_convolution_relu_threshold_backward_1)
        /*0020*/ 	.word	0x00000000


	//----- nvinfo : EIATTR_MIN_STACK_SIZE
	.align		4
.L_5:
        /*0024*/ 	.byte	0x04, 0x12
        /*0026*/ 	.short	(.L_7 - .L_6)
	.align		4
.L_6:
        /*0028*/ 	.word	index@(triton_poi_fused_add_convolution_relu_threshold_backward_1)
        /*002c*/ 	.word	0x00000000
.L_7:


//--------------------- .nv.info.triton_poi_fused_add_convolution_relu_threshold_backward_1 --------------------------
	.section	.nv.info.triton_poi_fused_add_convolution_relu_threshold_backward_1,"",@"SHT_CUDA_INFO"
	.sectionflags	@""
	.align	4


	//----- nvinfo : EIATTR_CUDA_API_VERSION
	.align		4
        /*0000*/ 	.byte	0x04, 0x37
        /*0002*/ 	.short	(.L_9 - .L_8)
.L_8:
        /*0004*/ 	.word	0x0000007c


	//----- nvinfo : EIATTR_KPARAM_INFO
	.align		4
.L_9:
        /*0008*/ 	.byte	0x04, 0x17
        /*000a*/ 	.short	(.L_11 - .L_10)
.L_10:
        /*000c*/ 	.word	0x00000000
        /*0010*/ 	.short	0x0004
        /*0012*/ 	.short	0x0020
        /*0014*/ 	.byte	0x00, 0xf0, 0x11, 0x00


	//----- nvinfo : EIATTR_KPARAM_INFO
	.align		4
.L_11:
        /*0018*/ 	.byte	0x04, 0x17
        /*001a*/ 	.short	(.L_13 - .L_12)
.L_12:
        /*001c*/ 	.word	0x00000000
        /*0020*/ 	.short	0x0003
        /*0022*/ 	.short	0x0018
        /*0024*/ 	.byte	0x00, 0xf4, 0x21, 0x00


	//----- nvinfo : EIATTR_KPARAM_INFO
	.align		4
.L_13:
        /*0028*/ 	.byte	0x04, 0x17
        /*002a*/ 	.short	(.L_15 - .L_14)
.L_14:
        /*002c*/ 	.word	0x00000000
        /*0030*/ 	.short	0x0002
        /*0032*/ 	.short	0x0010
        /*0034*/ 	.byte	0x00, 0xf4, 0x21, 0x00


	//----- nvinfo : EIATTR_KPARAM_INFO
	.align		4
.L_15:
        /*0038*/ 	.byte	0x04, 0x17
        /*003a*/ 	.short	(.L_17 - .L_16)
.L_16:
        /*003c*/ 	.word	0x00000000
        /*0040*/ 	.short	0x0001
        /*0042*/ 	.short	0x0008
        /*0044*/ 	.byte	0x00, 0xf4, 0x21, 0x00


	//----- nvinfo : EIATTR_KPARAM_INFO
	.align		4
.L_17:
        /*0048*/ 	.byte	0x04, 0x17
        /*004a*/ 	.short	(.L_19 - .L_18)
.L_18:
        /*004c*/ 	.word	0x00000000
        /*0050*/ 	.short	0x0000
        /*0052*/ 	.short	0x0000
        /*0054*/ 	.byte	0x00, 0xf4, 0x21, 0x00


	//----- nvinfo : EIATTR_SPARSE_MMA_MASK
	.align		4
.L_19:
        /*0058*/ 	.byte	0x03, 0x50
        /*005a*/ 	.short	0x0000


	//----- nvinfo : EIATTR_MAXREG_COUNT
	.align		4
        /*005c*/ 	.byte	0x03, 0x1b
        /*005e*/ 	.short	0x00ff


	//----- nvinfo : EIATTR_EXIT_INSTR_OFFSETS
	.align		4
        /*0060*/ 	.byte	0x04, 0x1c
        /*0062*/ 	.short	(.L_21 - .L_20)


	//   ....[0]....
.L_20:
        /*0064*/ 	.word	0x00000240


	//   ....[1]....
        /*0068*/ 	.word	0x00000260


	//----- nvinfo : EIATTR_REQNTID
	.align		4
.L_21:
        /*006c*/ 	.byte	0x04, 0x10
        /*006e*/ 	.short	(.L_23 - .L_22)
.L_22:
        /*0070*/ 	.word	0x00000080
        /*0074*/ 	.word	0x00000001
        /*0078*/ 	.word	0x00000001


	//----- nvinfo : EIATTR_CBANK_PARAM_SIZE
	.align		4
.L_23:
        /*007c*/ 	.byte	0x03, 0x19
        /*007e*/ 	.short	0x0024


	//----- nvinfo : EIATTR_PARAM_CBANK
	.align		4
        /*0080*/ 	.byte	0x04, 0x0a
        /*0082*/ 	.short	(.L_25 - .L_24)
	.align		4
.L_24:
        /*0084*/ 	.word	index@(.nv.constant0.triton_poi_fused_add_convolution_relu_threshold_backward_1)
        /*0088*/ 	.short	0x0210
        /*008a*/ 	.short	0x0024


	//----- nvinfo : EIATTR_SW_WAR
	.align		4
.L_25:
        /*008c*/ 	.byte	0x04, 0x36
        /*008e*/ 	.short	(.L_27 - .L_26)
.L_26:
        /*0090*/ 	.word	0x00000008
.L_27:


//--------------------- .nv.callgraph             --------------------------
	.section	.nv.callgraph,"",@"SHT_CUDA_CALLGRAPH"
	.align	4
	.sectionentsize	8
	.align		4
        /*0000*/ 	.word	0x00000000
	.align		4
        /*0004*/ 	.word	0xffffffff
	.align		4
        /*0008*/ 	.word	0x00000000
	.align		4
        /*000c*/ 	.word	0xfffffffe
	.align		4
        /*0010*/ 	.word	0x00000000
	.align		4
        /*0014*/ 	.word	0xfffffffd
	.align		4
        /*0018*/ 	.word	0x00000000
	.align		4
        /*001c*/ 	.word	0xfffffffc


//--------------------- .text.triton_poi_fused_add_convolution_relu_threshold_backward_1 --------------------------
	.section	.text.triton_poi_fused_add_convolution_relu_threshold_backward_1,"ax",@progbits
	.align	128
        .global         triton_poi_fused_add_convolution_relu_threshold_backward_1
        .type           triton_poi_fused_add_convolution_relu_threshold_backward_1,@function
        .size           triton_poi_fused_add_convolution_relu_threshold_backward_1,(.L_x_1 - triton_poi_fused_add_convolution_relu_threshold_backward_1)
        .other          triton_poi_fused_add_convolution_relu_threshold_backward_1,@"STO_CUDA_ENTRY STV_DEFAULT"
triton_poi_fused_add_convolution_relu_threshold_backward_1:
.text.triton_poi_fused_add_convolution_relu_threshold_backward_1:
[----:B------:R-:W0:Y:S02]  /*0000*/  LDC R1, c[0x0][0x28] ;  /* 0x00000a00ff017b82 */ /* 0x000e240000000800 */
[----:B------:R-:W1:Y:S01]  /*0010*/  S2R R0, SR_TID.X ;  /* 0x0000000000007919 */ /* 0x000e620000002100 */
[----:B------:R-:W2:Y:S01]  /*0020*/  LDC.64 R4, c[0x0][0x218] ;  /* 0x00008600ff047b82 */ /* 0x000ea20000000a00 */
[----:B------:R-:W-:Y:S01]  /*0030*/  ULDC.64 UR4, c[0x0][0x208] ;  /* 0x0000820000047ab9 */ /* 0x000fe20000000a00 */
[----:B------:R-:W-:Y:S01]  /*0040*/  ULDC.64 UR6, c[0x0][0x228] ;  /* 0x00008a0000067ab9 */ /* 0x000fe20000000a00 */
[----:B------:R-:W3:Y:S05]  /*0050*/  S2R R9, SR_CTAID.X ;  /* 0x0000000000097919 */ /* 0x000eea0000002500 */
[----:B------:R-:W4:Y:S01]  /*0060*/  LDC.64 R6, c[0x0][0x220] ;  /* 0x00008800ff067b82 */ /* 0x000f220000000a00 */
[----:B-1----:R-:W-:-:S02]  /*0070*/  LOP3.LUT R0, R0, 0x7f, RZ, 0xc0, !PT ;  /* 0x0000007f00007812 */ /* 0x002fc400078ec0ff */
[----:B---3--:R-:W-:-:S03]  /*0080*/  SHF.R.S32.HI R2, RZ, 0x18, R9 ;  /* 0x00000018ff027819 */ /* 0x008fc60000011409 */
[----:B------:R-:W-:Y:S01]  /*0090*/  IMAD R9, R9, 0x80, R0 ;  /* 0x0000008009097824 */ /* 0x000fe200078e0200 */
[----:B------:R-:W-:Y:S02]  /*00a0*/  SGXT R0, R2, 0x1 ;  /* 0x000000010200781a */ /* 0x000fe40000000200 */
[----:B------:R-:W1:Y:S02]  /*00b0*/  LDC.64 R2, c[0x0][0x210] ;  /* 0x00008400ff027b82 */ /* 0x000e640000000a00 */
[----:B------:R-:W-:Y:S02]  /*00c0*/  ISETP.GE.AND P0, PT, R9, 0x100, PT ;  /* 0x000001000900780c */ /* 0x000fe40003f06270 */
[----:B------:R-:W-:-:S04]  /*00d0*/  LEA.HI R0, R0, R9, RZ, 0x4 ;  /* 0x0000000900007211 */ /* 0x000fc800078f20ff */
[----:B------:R-:W-:-:S04]  /*00e0*/  SHF.R.S32.HI R0, RZ, 0x4, R0 ;  /* 0x00000004ff007819 */ /* 0x000fc80000011400 */
[----:B------:R-:W-:-:S04]  /*00f0*/  LEA.HI R8, R0, R0, RZ, 0x2 ;  /* 0x0000000000087211 */ /* 0x000fc800078f10ff */
[----:B------:R-:W-:-:S05]  /*0100*/  LOP3.LUT R11, R8, 0xfffffffc, RZ, 0xc0, !PT ;  /* 0xfffffffc080b7812 */ /* 0x000fca00078ec0ff */
[----:B------:R-:W-:Y:S02]  /*0110*/  IMAD.IADD R11, R0, 0x1, -R11 ;  /* 0x00000001000b7824 */ /* 0x000fe400078e0a0b */
[----:B------:R-:W-:Y:S02]  /*0120*/  IMAD.MOV.U32 R0, RZ, RZ, RZ ;  /* 0x000000ffff007224 */ /* 0x000fe400078e00ff */
[----:B--2---:R-:W-:-:S04]  /*0130*/  IMAD.WIDE R4, R11, 0x4, R4 ;  /* 0x000000040b047825 */ /* 0x004fc800078e0204 */
[----:B------:R-:W-:Y:S02]  /*0140*/  IMAD.MOV.U32 R11, RZ, RZ, RZ ;  /* 0x000000ffff0b7224 */ /* 0x000fe400078e00ff */
[----:B-1----:R-:W-:-:S04]  /*0150*/  IMAD.WIDE R2, R9, 0x4, R2 ;  /* 0x0000000409027825 */ /* 0x002fc800078e0202 */
[----:B------:R-:W-:Y:S01]  /*0160*/  IMAD.MOV.U32 R8, RZ, RZ, RZ ;  /* 0x000000ffff087224 */ /* 0x000fe200078e00ff */
[----:B------:R-:W2:Y:S01]  /*0170*/  @!P0 LDG.E.EL R11, desc[UR4][R4.64] ;  /* 0x00000004040b8981 */ /* 0x000ea2000c2e1900 */
[----:B----4-:R-:W-:-:S03]  /*0180*/  IMAD.WIDE R6, R9, 0x4, R6 ;  /* 0x0000000409067825 */ /* 0x010fc600078e0206 */
[----:B------:R-:W2:Y:S04]  /*0190*/  @!P0 LDG.E R0, desc[UR4][R2.64] ;  /* 0x0000000402008981 */ /* 0x000ea8000c1e1900 */
[----:B------:R-:W3:Y:S01]  /*01a0*/  @!P0 LDG.E R8, desc[UR4][R6.64] ;  /* 0x0000000406088981 */ /* 0x000ee2000c1e1900 */
[----:B--2---:R-:W-:-:S04]  /*01b0*/  FADD R11, R11, R0 ;  /* 0x000000000b0b7221 */ /* 0x004fc80000000000 */
[C---:B---3--:R-:W-:Y:S01]  /*01c0*/  FADD R0, R11.reuse, R8 ;  /* 0x000000080b007221 */ /* 0x048fe20000000000 */
[----:B------:R-:W-:-:S04]  /*01d0*/  FSETP.GEU.AND P1, PT, R11, -R8, PT ;  /* 0x800000080b00720b */ /* 0x000fc80003f2e000 */
[----:B------:R-:W-:Y:S02]  /*01e0*/  FSEL R11, R0, RZ, P1 ;  /* 0x000000ff000b7208 */ /* 0x000fe40000800000 */
[----:B------:R-:W-:Y:S02]  /*01f0*/  IADD3 R8, P1, R9, UR6, RZ ;  /* 0x0000000609087c10 */ /* 0x000fe4000ff3e0ff */
[----:B------:R-:W-:Y:S01]  /*0200*/  FSETP.GTU.AND P2, PT, R11, RZ, PT ;  /* 0x000000ff0b00720b */ /* 0x000fe20003f4c000 */
[----:B------:R1:W-:Y:S01]  /*0210*/  @!P0 STG.E desc[UR4][R2.64], R11 ;  /* 0x0000000b02008986 */ /* 0x0003e2000c101904 */
[----:B------:R-:W-:Y:S02]  /*0220*/  LEA.HI.X.SX32 R9, R9, UR7, 0x1, P1 ;  /* 0x0000000709097c11 */ /* 0x000fe400088f0eff */
[----:B------:R-:W-:Y:S01]  /*0230*/  SEL R5, RZ, 0x1, P2 ;  /* 0x00000001ff057807 */ /* 0x000fe20001000000 */
[----:B------:R-:W-:Y:S08]  /*0240*/  @P0 EXIT ;  /* 0x000000000000094d */ /* 0x000ff00003800000 */
[----:B------:R-:W-:Y:S01]  /*0250*/  STG.E.U8 desc[UR4][R8.64], R5 ;  /* 0x0000000508007986 */ /* 0x000fe2000c101104 */
[----:B------:R-:W-:Y:S05]  /*0260*/  EXIT ;  /* 0x000000000000794d */ /* 0x000fea0003800000 */
.L_x_0:
[----:B------:R-:W-:-:S00]  /*0270*/  BRA `(.L_x_0) ;  /* 0xfffffffc00fc7947 */ /* 0x000fc0000383ffff */
[----:B------:R-:W-:-:S00]  /*0280*/  NOP ;  /* 0x0000000000007918 */ /* 0x000fc00000000000 */
[----:B------:R-:W-:-:S00]  /*0290*/  NOP ;  /* 0x0000000000007918 */ /* 0x000fc00000000000 */
[----:B------:R-:W-:-:S00]  /*02a0*/  NOP ;  /* 0x0000000000007918 */ /* 0x000fc00000000000 */
[----:B------:R-:W-:-:S00]  /*02b0*/  NOP ;  /* 0x0000000000007918 */ /* 0x000fc00000000000 */
[----:B------:R-:W-:-:S00]  /*02c0*/  NOP ;  /* 0x0000000000007918 */ /* 0x000fc00000000000 */
[----:B------:R-:W-:-:S00]  /*02d0*/  NOP ;  /* 0x0000000000007918 */ /* 0x000fc00000000000 */
[----:B------:R-:W-:-:S00]  /*02e0*/  NOP ;  /* 0x0000000000007918 */ /* 0x000fc00000000000 */
[----:B------:R-:W-:-:S00]  /*02f0*/  NOP ;  /* 0x0000000000007918 */ /* 0x000fc00000000000 */
.L_x_1:


//--------------------- .nv.constant0.triton_poi_fused_add_convolution_relu_threshold_backward_1 --------------------------
	.section	.nv.constant0.triton_poi_fused_add_convolution_relu_threshold_backward_1,"a",@progbits
	.sectionflags	@""
	.align	4
.nv.constant0.triton_poi_fused_add_convolution_relu_threshold_backward_1:
	.zero		564
